	.headerflags	@"EF_CUDA_TEXMODE_UNIFIED EF_CUDA_64BIT_ADDRESS EF_CUDA_SM89 EF_CUDA_VIRTUAL_SM(EF_CUDA_SM89)"
	.elftype	@"ET_EXEC"


//--------------------- .nv.info                  --------------------------
	.section	.nv.info,"",@"SHT_CUDA_INFO"
	.align	4


	//----- nvinfo : EIATTR_REGCOUNT
	.align		4
        /*0000*/ 	.byte	0x04, 0x2f
        /*0002*/ 	.short	(.L_1 - .L_0)
	.align		4
.L_0:
        /*0004*/ 	.word	index@(triton__0d1d2d3d4de)
        /*0008*/ 	.word	0x0000001f


	//----- nvinfo : EIATTR_MAX_STACK_SIZE
	.align		4
.L_1:
        /*000c*/ 	.byte	0x04, 0x23
        /*000e*/ 	.short	(.L_3 - .L_2)
	.align		4
.L_2:
        /*0010*/ 	.word	index@(triton__0d1d2d3d4de)
        /*0014*/ 	.word	0x00000000


	//----- nvinfo : EIATTR_MIN_STACK_SIZE
	.align		4
.L_3:
        /*0018*/ 	.byte	0x04, 0x12
        /*001a*/ 	.short	(.L_5 - .L_4)
	.align		4
.L_4:
        /*001c*/ 	.word	index@(triton__0d1d2d3d4de)
        /*0020*/ 	.word	0x00000000


	//----- nvinfo : EIATTR_FRAME_SIZE
	.align		4
.L_5:
        /*0024*/ 	.byte	0x04, 0x11
        /*0026*/ 	.short	(.L_7 - .L_6)
	.align		4
.L_6:
        /*0028*/ 	.word	index@(triton__0d1d2d3d4de)
        /*002c*/ 	.word	0x00000000
.L_7:


//--------------------- .nv.info.triton__0d1d2d3d4de --------------------------
	.section	.nv.info.triton__0d1d2d3d4de,"",@"SHT_CUDA_INFO"
	.align	4


	//----- nvinfo : EIATTR_CUDA_API_VERSION
	.align		4
        /*0000*/ 	.byte	0x04, 0x37
        /*0002*/ 	.short	(.L_9 - .L_8)
.L_8:
        /*0004*/ 	.word	0x0000007b


	//----- nvinfo : EIATTR_PARAM_CBANK
	.align		4
.L_9:
        /*0008*/ 	.byte	0x04, 0x0a
        /*000a*/ 	.short	(.L_11 - .L_10)
	.align		4
.L_10:
        /*000c*/ 	.word	index@(.nv.constant0.triton__0d1d2d3d4de)
        /*0010*/ 	.short	0x0160
        /*0012*/ 	.short	0x0024


	//----- nvinfo : EIATTR_CBANK_PARAM_SIZE
	.align		4
.L_11:
        /*0014*/ 	.byte	0x03, 0x19
        /*0016*/ 	.short	0x0024


	//----- nvinfo : EIATTR_KPARAM_INFO
	.align		4
        /*0018*/ 	.byte	0x04, 0x17
        /*001a*/ 	.short	(.L_13 - .L_12)
.L_12:
        /*001c*/ 	.word	0x00000000
        /*0020*/ 	.short	0x0004
        /*0022*/ 	.short	0x0020
        /*0024*/ 	.byte	0x00, 0xf0, 0x11, 0x00


	//----- nvinfo : EIATTR_KPARAM_INFO
	.align		4
.L_13:
        /*0028*/ 	.byte	0x04, 0x17
        /*002a*/ 	.short	(.L_15 - .L_14)
.L_14:
        /*002c*/ 	.word	0x00000000
        /*0030*/ 	.short	0x0003
        /*0032*/ 	.short	0x0018
        /*0034*/ 	.byte	0x00, 0xf0, 0x21, 0x00


	//----- nvinfo : EIATTR_KPARAM_INFO
	.align		4
.L_15:
        /*0038*/ 	.byte	0x04, 0x17
        /*003a*/ 	.short	(.L_17 - .L_16)
.L_16:
        /*003c*/ 	.word	0x00000000
        /*0040*/ 	.short	0x0002
        /*0042*/ 	.short	0x0010
        /*0044*/ 	.byte	0x00, 0xf0, 0x21, 0x00


	//----- nvinfo : EIATTR_KPARAM_INFO
	.align		4
.L_17:
        /*0048*/ 	.byte	0x04, 0x17
        /*004a*/ 	.short	(.L_19 - .L_18)
.L_18:
        /*004c*/ 	.word	0x00000000
        /*0050*/ 	.short	0x0001
        /*0052*/ 	.short	0x0008
        /*0054*/ 	.byte	0x00, 0xf0, 0x21, 0x00


	//----- nvinfo : EIATTR_KPARAM_INFO
	.align		4
.L_19:
        /*0058*/ 	.byte	0x04, 0x17
        /*005a*/ 	.short	(.L_21 - .L_20)
.L_20:
        /*005c*/ 	.word	0x00000000
        /*0060*/ 	.short	0x0000
        /*0062*/ 	.short	0x0000
        /*0064*/ 	.byte	0x00, 0xf0, 0x21, 0x00


	//----- nvinfo : EIATTR_MAXREG_COUNT
	.align		4
.L_21:
        /*0068*/ 	.byte	0x03, 0x1b
        /*006a*/ 	.short	0x00ff


	//----- nvinfo : EIATTR_EXIT_INSTR_OFFSETS
	.align		4
        /*006c*/ 	.byte	0x04, 0x1c
        /*006e*/ 	.short	(.L_23 - .L_22)


	//   ....[0]....
.L_22:
        /*0070*/ 	.word	0x00000470


	//   ....[1]....
        /*0074*/ 	.word	0x00000490


	//----- nvinfo : EIATTR_MAX_THREADS
	.align		4
.L_23:
        /*0078*/ 	.byte	0x04, 0x05
        /*007a*/ 	.short	(.L_25 - .L_24)
.L_24:
        /*007c*/ 	.word	0x00000080
        /*0080*/ 	.word	0x00000001
        /*0084*/ 	.word	0x00000001
.L_25:


//--------------------- .nv.rel.action            --------------------------
	.section	.nv.rel.action,"",@"SHT_CUDA_RELOCINFO"
	.align	8
	.sectionentsize	8
        /*0000*/ 	.byte	0x73, 0x00, 0x00, 0x00, 0x00, 0x00, 0x00, 0x00, 0x00, 0x00, 0x00, 0x11, 0x25, 0x00, 0x05, 0x36


//--------------------- .nv.constant0.triton__0d1d2d3d4de --------------------------
	.section	.nv.constant0.triton__0d1d2d3d4de,"a",@progbits
	.align	4
.nv.constant0.triton__0d1d2d3d4de:
	.zero		388


//--------------------- .text.triton__0d1d2d3d4de --------------------------
	.section	.text.triton__0d1d2d3d4de,"ax",@progbits
	.sectioninfo	@"SHI_REGISTERS=31"
	.align	128
        .global         triton__0d1d2d3d4de
        .type           triton__0d1d2d3d4de,@function
        .size           triton__0d1d2d3d4de,(.L_x_1 - triton__0d1d2d3d4de)
        .other          triton__0d1d2d3d4de,@"STO_CUDA_ENTRY STV_DEFAULT"
triton__0d1d2d3d4de:
.text.triton__0d1d2d3d4de:
[----:B------:R-:W-:-:S02]  /*0000*/  MOV R1, c[0x0][0x28] ;  /* 0x00000a0000017a02 */ /* 0x000fc40000000f00 */
[----:B------:R-:W0:Y:S01]  /*0010*/  S2R R0, SR_TID.X ;  /* 0x0000000000007919 */ /* 0x000e220000002100 */
[----:B------:R-:W-:Y:S01]  /*0020*/  MOV R26, 0x2 ;  /* 0x00000002001a7802 */ /* 0x000fe20000000f00 */
[----:B------:R-:W-:Y:S01]  /*0030*/  CS2R R12, SRZ ;  /* 0x00000000000c7805 */ /* 0x000fe2000001ff00 */
[----:B------:R-:W-:Y:S01]  /*0040*/  CS2R R2, SRZ ;  /* 0x0000000000027805 */ /* 0x000fe2000001ff00 */
[----:B------:R-:W1:Y:S01]  /*0050*/  S2R R11, SR_CTAID.X ;  /* 0x00000000000b7919 */ /* 0x000e620000002500 */
[----:B------:R-:W-:Y:S01]  /*0060*/  MOV R6, c[0x0][0x170] ;  /* 0x00005c0000067a02 */ /* 0x000fe20000000f00 */
[----:B------:R-:W-:Y:S01]  /*0070*/  ULDC.64 UR4, c[0x0][0x118] ;  /* 0x0000460000047ab9 */ /* 0x000fe20000000a00 */
[----:B------:R-:W-:Y:S01]  /*0080*/  MOV R7, c[0x0][0x174] ;  /* 0x00005d0000077a02 */ /* 0x000fe20000000f00 */
[----:B------:R-:W-:Y:S01]  /*0090*/  CS2R R4, SRZ ;  /* 0x0000000000047805 */ /* 0x000fe2000001ff00 */
[----:B------:R-:W-:-:S03]  /*00a0*/  MOV R10, RZ ;  /* 0x000000ff000a7202 */ /* 0x000fc60000000f00 */
[----:B------:R-:W2:Y:S01]  /*00b0*/  LDG.E R28, [R6.64+0x4] ;  /* 0x00000404061c7981 */ /* 0x000ea2000c1e1900 */
[----:B------:R-:W-:Y:S01]  /*00c0*/  CS2R R8, SRZ ;  /* 0x0000000000087805 */ /* 0x000fe2000001ff00 */
[----:B------:R-:W-:Y:S02]  /*00d0*/  MOV R16, RZ ;  /* 0x000000ff00107202 */ /* 0x000fe40000000f00 */
[----:B------:R-:W3:Y:S01]  /*00e0*/  LDG.E R17, [R6.64] ;  /* 0x0000000406117981 */ /* 0x000ee2000c1e1900 */
[----:B0-----:R-:W-:-:S04]  /*00f0*/  SHF.L.U32 R0, R0, 0x1, RZ ;  /* 0x0000000100007819 */ /* 0x001fc800000006ff */
[----:B------:R-:W-:-:S04]  /*0100*/  LOP3.LUT R0, R0, 0xfe, RZ, 0xc0, !PT ;  /* 0x000000fe00007812 */ /* 0x000fc800078ec0ff */
[----:B-1----:R-:W-:Y:S02]  /*0110*/  LEA R11, R11, R0, 0x8 ;  /* 0x000000000b0b7211 */ /* 0x002fe400078e40ff */
[----:B------:R-:W-:Y:S02]  /*0120*/  MOV R0, 0x4 ;  /* 0x0000000400007802 */ /* 0x000fe40000000f00 */
[C---:B------:R-:W-:Y:S01]  /*0130*/  ISETP.GE.AND P0, PT, R11.reuse, 0x900, PT ;  /* 0x000009000b00780c */ /* 0x040fe20003f06270 */
[C---:B------:R-:W-:Y:S01]  /*0140*/  IMAD.WIDE R14, R11.reuse, R26, c[0x0][0x160] ;  /* 0x000058000b0e7625 */ /* 0x040fe200078e021a */
[C---:B------:R-:W-:Y:S02]  /*0150*/  IADD3 R23, R11.reuse, 0x900, RZ ;  /* 0x000009000b177810 */ /* 0x040fe40007ffe0ff */
[C---:B------:R-:W-:Y:S01]  /*0160*/  IADD3 R27, R11.reuse, 0x1200, RZ ;  /* 0x000012000b1b7810 */ /* 0x040fe20007ffe0ff */
[----:B------:R-:W-:-:S04]  /*0170*/  IMAD.WIDE R18, R11, R0, c[0x0][0x168] ;  /* 0x00005a000b127625 */ /* 0x000fc800078e0200 */
[----:B------:R-:W-:-:S04]  /*0180*/  IMAD.WIDE R20, R23, R26, c[0x0][0x160] ;  /* 0x0000580017147625 */ /* 0x000fc800078e021a */
[----:B------:R-:W-:Y:S01]  /*0190*/  IMAD.WIDE R22, R23, R0, c[0x0][0x168] ;  /* 0x00005a0017167625 */ /* 0x000fe200078e0200 */
[----:B------:R0:W4:Y:S04]  /*01a0*/  @!P0 LDG.E R12, [R20.64] ;  /* 0x00000004140c8981 */ /* 0x000128000c1e1900 */
[----:B------:R1:W2:Y:S01]  /*01b0*/  @!P0 LDG.E.64 R2, [R22.64] ;  /* 0x0000000416028981 */ /* 0x0002a2000c1e1b00 */
[----:B------:R-:W-:-:S03]  /*01c0*/  IMAD.WIDE R24, R27, R26, c[0x0][0x160] ;  /* 0x000058001b187625 */ /* 0x000fc600078e021a */
[----:B------:R5:W3:Y:S01]  /*01d0*/  @!P0 LDG.E R10, [R14.64] ;  /* 0x000000040e0a8981 */ /* 0x000ae2000c1e1900 */
[----:B0-----:R-:W-:Y:S01]  /*01e0*/  IMAD.WIDE R20, R27, R0, c[0x0][0x168] ;  /* 0x00005a001b147625 */ /* 0x001fe200078e0200 */
[----:B------:R-:W-:Y:S02]  /*01f0*/  IADD3 R27, R11, 0x1b00, RZ ;  /* 0x00001b000b1b7810 */ /* 0x000fe40007ffe0ff */
[----:B------:R0:W3:Y:S04]  /*0200*/  @!P0 LDG.E.64 R4, [R18.64] ;  /* 0x0000000412048981 */ /* 0x0000e8000c1e1b00 */
[----:B------:R4:W3:Y:S01]  /*0210*/  @!P0 LDG.E R13, [R24.64] ;  /* 0x00000004180d8981 */ /* 0x0008e2000c1e1900 */
[----:B-1----:R-:W-:Y:S01]  /*0220*/  IMAD.WIDE R22, R27, R26, c[0x0][0x160] ;  /* 0x000058001b167625 */ /* 0x002fe200078e021a */
[----:B-----5:R-:W-:-:S02]  /*0230*/  CS2R R14, SRZ ;  /* 0x00000000000e7805 */ /* 0x020fc4000001ff00 */
[----:B------:R1:W5:Y:S01]  /*0240*/  @!P0 LDG.E.64 R8, [R20.64] ;  /* 0x0000000414088981 */ /* 0x000362000c1e1b00 */
[----:B------:R-:W-:-:S03]  /*0250*/  IMAD.WIDE R26, R27, R0, c[0x0][0x168] ;  /* 0x00005a001b1a7625 */ /* 0x000fc600078e0200 */
[----:B0-----:R0:W5:Y:S04]  /*0260*/  LDG.E R18, [R6.64+0x8] ;  /* 0x0000080406127981 */ /* 0x001168000c1e1900 */
[----:B------:R-:W5:Y:S04]  /*0270*/  @!P0 LDG.E R16, [R22.64] ;  /* 0x0000000416108981 */ /* 0x000f68000c1e1900 */
[----:B------:R0:W5:Y:S04]  /*0280*/  LDG.E R19, [R6.64+0xc] ;  /* 0x00000c0406137981 */ /* 0x000168000c1e1900 */
[----:B------:R-:W5:Y:S01]  /*0290*/  @!P0 LDG.E.64 R14, [R26.64] ;  /* 0x000000041a0e8981 */ /* 0x000f62000c1e1b00 */
[----:B----4-:R-:W-:-:S02]  /*02a0*/  PRMT R24, R12, 0x7632, R24 ;  /* 0x000076320c187816 */ /* 0x010fc40000000018 */
[----:B-1----:R-:W-:Y:S01]  /*02b0*/  SHF.L.U32 R21, R12, 0x10, RZ ;  /* 0x000000100c157819 */ /* 0x002fe200000006ff */
[----:B--2---:R-:W-:Y:S01]  /*02c0*/  FMUL R2, R28, R2 ;  /* 0x000000021c027220 */ /* 0x004fe20000400000 */
[----:B------:R-:W-:Y:S01]  /*02d0*/  SHF.L.U32 R12, R24, 0x10, RZ ;  /* 0x00000010180c7819 */ /* 0x000fe200000006ff */
[----:B------:R-:W-:Y:S02]  /*02e0*/  FMUL R3, R28, R3 ;  /* 0x000000031c037220 */ /* 0x000fe40000400000 */
[----:B------:R-:W-:Y:S01]  /*02f0*/  FMUL R21, R21, R2 ;  /* 0x0000000215157220 */ /* 0x000fe20000400000 */
[----:B---3--:R-:W-:Y:S01]  /*0300*/  PRMT R2, R10, 0x7632, R2 ;  /* 0x000076320a027816 */ /* 0x008fe20000000002 */
[----:B------:R-:W-:Y:S01]  /*0310*/  FMUL R12, R12, R3 ;  /* 0x000000030c0c7220 */ /* 0x000fe20000400000 */
[C---:B------:R-:W-:Y:S02]  /*0320*/  FMUL R5, R17.reuse, R5 ;  /* 0x0000000511057220 */ /* 0x040fe40000400000 */
[----:B------:R-:W-:Y:S01]  /*0330*/  SHF.L.U32 R3, R2, 0x10, RZ ;  /* 0x0000001002037819 */ /* 0x000fe200000006ff */
[----:B------:R-:W-:Y:S01]  /*0340*/  FMUL R4, R17, R4 ;  /* 0x0000000411047220 */ /* 0x000fe20000400000 */
[----:B------:R-:W-:-:S02]  /*0350*/  SHF.L.U32 R10, R10, 0x10, RZ ;  /* 0x000000100a0a7819 */ /* 0x000fc400000006ff */
[----:B------:R-:W-:Y:S01]  /*0360*/  PRMT R2, R13, 0x7632, R2 ;  /* 0x000076320d027816 */ /* 0x000fe20000000002 */
[----:B------:R-:W-:Y:S01]  /*0370*/  FFMA R5, R3, R5, R12 ;  /* 0x0000000503057223 */ /* 0x000fe2000000000c */
[----:B------:R-:W-:Y:S02]  /*0380*/  SHF.L.U32 R13, R13, 0x10, RZ ;  /* 0x000000100d0d7819 */ /* 0x000fe400000006ff */
[----:B0-----:R-:W-:Y:S01]  /*0390*/  SHF.L.U32 R6, R2, 0x10, RZ ;  /* 0x0000001002067819 */ /* 0x001fe200000006ff */
[----:B------:R-:W-:Y:S01]  /*03a0*/  FFMA R4, R10, R4, R21 ;  /* 0x000000040a047223 */ /* 0x000fe20000000015 */
[C---:B-----5:R-:W-:Y:S01]  /*03b0*/  FMUL R3, R18.reuse, R8 ;  /* 0x0000000812037220 */ /* 0x060fe20000400000 */
[----:B------:R-:W-:Y:S01]  /*03c0*/  FMUL R18, R18, R9 ;  /* 0x0000000912127220 */ /* 0x000fe20000400000 */
[----:B------:R-:W-:-:S03]  /*03d0*/  PRMT R2, R16, 0x7632, R2 ;  /* 0x0000763210027816 */ /* 0x000fc60000000002 */
[----:B------:R-:W-:Y:S01]  /*03e0*/  FFMA R5, R6, R18, R5 ;  /* 0x0000001206057223 */ /* 0x000fe20000000005 */
[----:B------:R-:W-:Y:S01]  /*03f0*/  SHF.L.U32 R16, R16, 0x10, RZ ;  /* 0x0000001010107819 */ /* 0x000fe200000006ff */
[----:B------:R-:W-:Y:S01]  /*0400*/  FFMA R3, R13, R3, R4 ;  /* 0x000000030d037223 */ /* 0x000fe20000000004 */
[----:B------:R-:W-:Y:S01]  /*0410*/  SHF.L.U32 R6, R2, 0x10, RZ ;  /* 0x0000001002067819 */ /* 0x000fe200000006ff */
[C---:B------:R-:W-:Y:S01]  /*0420*/  FMUL R14, R19.reuse, R14 ;  /* 0x0000000e130e7220 */ /* 0x040fe20000400000 */
[----:B------:R-:W-:-:S03]  /*0430*/  FMUL R4, R19, R15 ;  /* 0x0000000f13047220 */ /* 0x000fc60000400000 */
[----:B------:R-:W-:Y:S01]  /*0440*/  FFMA R14, R16, R14, R3 ;  /* 0x0000000e100e7223 */ /* 0x000fe20000000003 */
[----:B------:R-:W-:Y:S01]  /*0450*/  IMAD.WIDE R2, R11, R0, c[0x0][0x178] ;  /* 0x00005e000b027625 */ /* 0x000fe200078e0200 */
[----:B------:R-:W-:Y:S01]  /*0460*/  FFMA R15, R6, R4, R5 ;  /* 0x00000004060f7223 */ /* 0x000fe20000000005 */
[----:B------:R-:W-:Y:S06]  /*0470*/  @P0 EXIT ;  /* 0x000000000000094d */ /* 0x000fec0003800000 */
[----:B------:R-:W-:Y:S01]  /*0480*/  STG.E.64 [R2.64], R14 ;  /* 0x0000000e02007986 */ /* 0x000fe2000c101b04 */
[----:B------:R-:W-:Y:S05]  /*0490*/  EXIT ;  /* 0x000000000000794d */ /* 0x000fea0003800000 */
.L_x_0:
[----:B------:R-:W-:-:S00]  /*04a0*/  BRA `(.L_x_0) ;  /* 0xfffffff000007947 */ /* 0x000fc0000383ffff */
[----:B------:R-:W-:-:S00]  /*04b0*/  NOP ;  /* 0x0000000000007918 */ /* 0x000fc00000000000 */
        /* <DEDUP_REMOVED lines=12> */
.L_x_1:
